//
// Generated by NVIDIA NVVM Compiler
//
// Compiler Build ID: CL-36424714
// Cuda compilation tools, release 13.0, V13.0.88
// Based on NVVM 20.0.0
//

.version 9.0
.target sm_100
.address_size 64

	// .globl	_Z6matMulPKfS0_Pfiii
// _ZZ6matMulPKfS0_PfiiiE4sh_A has been demoted
// _ZZ6matMulPKfS0_PfiiiE4sh_B has been demoted

.visible .entry _Z6matMulPKfS0_Pfiii(
	.param .u64 .ptr .align 1 _Z6matMulPKfS0_Pfiii_param_0,
	.param .u64 .ptr .align 1 _Z6matMulPKfS0_Pfiii_param_1,
	.param .u64 .ptr .align 1 _Z6matMulPKfS0_Pfiii_param_2,
	.param .u32 _Z6matMulPKfS0_Pfiii_param_3,
	.param .u32 _Z6matMulPKfS0_Pfiii_param_4,
	.param .u32 _Z6matMulPKfS0_Pfiii_param_5
)
{
	.reg .pred 	%p<8>;
	.reg .b32 	%r<102>;
	.reg .b32 	%f<368>;
	.reg .b64 	%rd<40>;
	// demoted variable
	.shared .align 4 .b8 _ZZ6matMulPKfS0_PfiiiE4sh_A[1024];
	// demoted variable
	.shared .align 4 .b8 _ZZ6matMulPKfS0_PfiiiE4sh_B[1024];
	ld.param.u32 	%r30, [_Z6matMulPKfS0_Pfiii_param_4];
	mov.u32 	%r1, %tid.x;
	mov.u32 	%r2, %tid.y;
	mov.u32 	%r32, %ctaid.y;
	mov.u32 	%r33, %ntid.y;
	mad.lo.s32 	%r3, %r32, %r33, %r2;
	mov.u32 	%r34, %ctaid.x;
	mov.u32 	%r35, %ntid.x;
	mad.lo.s32 	%r4, %r34, %r35, %r1;
	shr.s32 	%r36, %r30, 31;
	shr.u32 	%r37, %r36, 28;
	add.s32 	%r38, %r30, %r37;
	shr.s32 	%r5, %r38, 4;
	setp.lt.s32 	%p1, %r30, 16;
	mov.f32 	%f367, 0f00000000;
	@%p1 bra 	$L__BB0_9;
	mad.lo.s32 	%r98, %r30, %r3, %r1;
	shl.b32 	%r40, %r2, 6;
	mov.u32 	%r41, _ZZ6matMulPKfS0_PfiiiE4sh_A;
	add.s32 	%r7, %r41, %r40;
	add.s32 	%r42, %r5, -1;
	setp.lt.u32 	%p2, %r42, 3;
	mov.f32 	%f367, 0f00000000;
	mov.b32 	%r101, 0;
	@%p2 bra 	$L__BB0_4;
	and.b32  	%r101, %r5, 134217724;
	neg.s32 	%r99, %r101;
	add.s32 	%r44, %r2, 48;
	mad.lo.s32 	%r97, %r30, %r44, %r4;
	add.s32 	%r45, %r2, 32;
	mad.lo.s32 	%r96, %r30, %r45, %r4;
	add.s32 	%r46, %r2, 16;
	mad.lo.s32 	%r95, %r30, %r46, %r4;
	mad.lo.s32 	%r94, %r2, %r30, %r4;
	mov.f32 	%f367, 0f00000000;
$L__BB0_3:
	.pragma "nounroll";
	ld.param.u64 	%rd36, [_Z6matMulPKfS0_Pfiii_param_1];
	ld.param.u64 	%rd33, [_Z6matMulPKfS0_Pfiii_param_0];
	cvta.to.global.u64 	%rd4, %rd33;
	mul.wide.s32 	%rd5, %r98, 4;
	add.s64 	%rd6, %rd4, %rd5;
	ld.global.f32 	%f14, [%rd6];
	shl.b32 	%r48, %r1, 2;
	add.s32 	%r49, %r7, %r48;
	st.shared.f32 	[%r49], %f14;
	cvta.to.global.u64 	%rd7, %rd36;
	mul.wide.s32 	%rd8, %r94, 4;
	add.s64 	%rd9, %rd7, %rd8;
	ld.global.f32 	%f15, [%rd9];
	mov.u32 	%r51, _ZZ6matMulPKfS0_PfiiiE4sh_B;
	add.s32 	%r52, %r51, %r48;
	add.s32 	%r53, %r52, %r40;
	st.shared.f32 	[%r53], %f15;
	bar.sync 	0;
	ld.shared.f32 	%f16, [%r7];
	ld.shared.f32 	%f17, [%r52];
	fma.rn.f32 	%f18, %f16, %f17, %f367;
	ld.shared.f32 	%f19, [%r7+4];
	ld.shared.f32 	%f20, [%r52+64];
	fma.rn.f32 	%f21, %f19, %f20, %f18;
	ld.shared.f32 	%f22, [%r7+8];
	ld.shared.f32 	%f23, [%r52+128];
	fma.rn.f32 	%f24, %f22, %f23, %f21;
	ld.shared.f32 	%f25, [%r7+12];
	ld.shared.f32 	%f26, [%r52+192];
	fma.rn.f32 	%f27, %f25, %f26, %f24;
	ld.shared.f32 	%f28, [%r7+16];
	ld.shared.f32 	%f29, [%r52+256];
	fma.rn.f32 	%f30, %f28, %f29, %f27;
	ld.shared.f32 	%f31, [%r7+20];
	ld.shared.f32 	%f32, [%r52+320];
	fma.rn.f32 	%f33, %f31, %f32, %f30;
	ld.shared.f32 	%f34, [%r7+24];
	ld.shared.f32 	%f35, [%r52+384];
	fma.rn.f32 	%f36, %f34, %f35, %f33;
	ld.shared.f32 	%f37, [%r7+28];
	ld.shared.f32 	%f38, [%r52+448];
	fma.rn.f32 	%f39, %f37, %f38, %f36;
	ld.shared.f32 	%f40, [%r7+32];
	ld.shared.f32 	%f41, [%r52+512];
	fma.rn.f32 	%f42, %f40, %f41, %f39;
	ld.shared.f32 	%f43, [%r7+36];
	ld.shared.f32 	%f44, [%r52+576];
	fma.rn.f32 	%f45, %f43, %f44, %f42;
	ld.shared.f32 	%f46, [%r7+40];
	ld.shared.f32 	%f47, [%r52+640];
	fma.rn.f32 	%f48, %f46, %f47, %f45;
	ld.shared.f32 	%f49, [%r7+44];
	ld.shared.f32 	%f50, [%r52+704];
	fma.rn.f32 	%f51, %f49, %f50, %f48;
	ld.shared.f32 	%f52, [%r7+48];
	ld.shared.f32 	%f53, [%r52+768];
	fma.rn.f32 	%f54, %f52, %f53, %f51;
	ld.shared.f32 	%f55, [%r7+52];
	ld.shared.f32 	%f56, [%r52+832];
	fma.rn.f32 	%f57, %f55, %f56, %f54;
	ld.shared.f32 	%f58, [%r7+56];
	ld.shared.f32 	%f59, [%r52+896];
	fma.rn.f32 	%f60, %f58, %f59, %f57;
	ld.shared.f32 	%f61, [%r7+60];
	ld.shared.f32 	%f62, [%r52+960];
	fma.rn.f32 	%f63, %f61, %f62, %f60;
	bar.sync 	0;
	ld.global.f32 	%f64, [%rd6+64];
	st.shared.f32 	[%r49], %f64;
	mul.wide.s32 	%rd10, %r95, 4;
	add.s64 	%rd11, %rd7, %rd10;
	ld.global.f32 	%f65, [%rd11];
	st.shared.f32 	[%r53], %f65;
	bar.sync 	0;
	ld.shared.f32 	%f66, [%r7];
	ld.shared.f32 	%f67, [%r52];
	fma.rn.f32 	%f68, %f66, %f67, %f63;
	ld.shared.f32 	%f69, [%r7+4];
	ld.shared.f32 	%f70, [%r52+64];
	fma.rn.f32 	%f71, %f69, %f70, %f68;
	ld.shared.f32 	%f72, [%r7+8];
	ld.shared.f32 	%f73, [%r52+128];
	fma.rn.f32 	%f74, %f72, %f73, %f71;
	ld.shared.f32 	%f75, [%r7+12];
	ld.shared.f32 	%f76, [%r52+192];
	fma.rn.f32 	%f77, %f75, %f76, %f74;
	ld.shared.f32 	%f78, [%r7+16];
	ld.shared.f32 	%f79, [%r52+256];
	fma.rn.f32 	%f80, %f78, %f79, %f77;
	ld.shared.f32 	%f81, [%r7+20];
	ld.shared.f32 	%f82, [%r52+320];
	fma.rn.f32 	%f83, %f81, %f82, %f80;
	ld.shared.f32 	%f84, [%r7+24];
	ld.shared.f32 	%f85, [%r52+384];
	fma.rn.f32 	%f86, %f84, %f85, %f83;
	ld.shared.f32 	%f87, [%r7+28];
	ld.shared.f32 	%f88, [%r52+448];
	fma.rn.f32 	%f89, %f87, %f88, %f86;
	ld.shared.f32 	%f90, [%r7+32];
	ld.shared.f32 	%f91, [%r52+512];
	fma.rn.f32 	%f92, %f90, %f91, %f89;
	ld.shared.f32 	%f93, [%r7+36];
	ld.shared.f32 	%f94, [%r52+576];
	fma.rn.f32 	%f95, %f93, %f94, %f92;
	ld.shared.f32 	%f96, [%r7+40];
	ld.shared.f32 	%f97, [%r52+640];
	fma.rn.f32 	%f98, %f96, %f97, %f95;
	ld.shared.f32 	%f99, [%r7+44];
	ld.shared.f32 	%f100, [%r52+704];
	fma.rn.f32 	%f101, %f99, %f100, %f98;
	ld.shared.f32 	%f102, [%r7+48];
	ld.shared.f32 	%f103, [%r52+768];
	fma.rn.f32 	%f104, %f102, %f103, %f101;
	ld.shared.f32 	%f105, [%r7+52];
	ld.shared.f32 	%f106, [%r52+832];
	fma.rn.f32 	%f107, %f105, %f106, %f104;
	ld.shared.f32 	%f108, [%r7+56];
	ld.shared.f32 	%f109, [%r52+896];
	fma.rn.f32 	%f110, %f108, %f109, %f107;
	ld.shared.f32 	%f111, [%r7+60];
	ld.shared.f32 	%f112, [%r52+960];
	fma.rn.f32 	%f113, %f111, %f112, %f110;
	bar.sync 	0;
	ld.global.f32 	%f114, [%rd6+128];
	st.shared.f32 	[%r49], %f114;
	mul.wide.s32 	%rd12, %r96, 4;
	add.s64 	%rd13, %rd7, %rd12;
	ld.global.f32 	%f115, [%rd13];
	st.shared.f32 	[%r53], %f115;
	bar.sync 	0;
	ld.shared.f32 	%f116, [%r7];
	ld.shared.f32 	%f117, [%r52];
	fma.rn.f32 	%f118, %f116, %f117, %f113;
	ld.shared.f32 	%f119, [%r7+4];
	ld.shared.f32 	%f120, [%r52+64];
	fma.rn.f32 	%f121, %f119, %f120, %f118;
	ld.shared.f32 	%f122, [%r7+8];
	ld.shared.f32 	%f123, [%r52+128];
	fma.rn.f32 	%f124, %f122, %f123, %f121;
	ld.shared.f32 	%f125, [%r7+12];
	ld.shared.f32 	%f126, [%r52+192];
	fma.rn.f32 	%f127, %f125, %f126, %f124;
	ld.shared.f32 	%f128, [%r7+16];
	ld.shared.f32 	%f129, [%r52+256];
	fma.rn.f32 	%f130, %f128, %f129, %f127;
	ld.shared.f32 	%f131, [%r7+20];
	ld.shared.f32 	%f132, [%r52+320];
	fma.rn.f32 	%f133, %f131, %f132, %f130;
	ld.shared.f32 	%f134, [%r7+24];
	ld.shared.f32 	%f135, [%r52+384];
	fma.rn.f32 	%f136, %f134, %f135, %f133;
	ld.shared.f32 	%f137, [%r7+28];
	ld.shared.f32 	%f138, [%r52+448];
	fma.rn.f32 	%f139, %f137, %f138, %f136;
	ld.shared.f32 	%f140, [%r7+32];
	ld.shared.f32 	%f141, [%r52+512];
	fma.rn.f32 	%f142, %f140, %f141, %f139;
	ld.shared.f32 	%f143, [%r7+36];
	ld.shared.f32 	%f144, [%r52+576];
	fma.rn.f32 	%f145, %f143, %f144, %f142;
	ld.shared.f32 	%f146, [%r7+40];
	ld.shared.f32 	%f147, [%r52+640];
	fma.rn.f32 	%f148, %f146, %f147, %f145;
	ld.shared.f32 	%f149, [%r7+44];
	ld.shared.f32 	%f150, [%r52+704];
	fma.rn.f32 	%f151, %f149, %f150, %f148;
	ld.shared.f32 	%f152, [%r7+48];
	ld.shared.f32 	%f153, [%r52+768];
	fma.rn.f32 	%f154, %f152, %f153, %f151;
	ld.shared.f32 	%f155, [%r7+52];
	ld.shared.f32 	%f156, [%r52+832];
	fma.rn.f32 	%f157, %f155, %f156, %f154;
	ld.shared.f32 	%f158, [%r7+56];
	ld.shared.f32 	%f159, [%r52+896];
	fma.rn.f32 	%f160, %f158, %f159, %f157;
	ld.shared.f32 	%f161, [%r7+60];
	ld.shared.f32 	%f162, [%r52+960];
	fma.rn.f32 	%f163, %f161, %f162, %f160;
	bar.sync 	0;
	ld.global.f32 	%f164, [%rd6+192];
	st.shared.f32 	[%r49], %f164;
	mul.wide.s32 	%rd14, %r97, 4;
	add.s64 	%rd15, %rd7, %rd14;
	ld.global.f32 	%f165, [%rd15];
	st.shared.f32 	[%r53], %f165;
	bar.sync 	0;
	ld.shared.f32 	%f166, [%r7];
	ld.shared.f32 	%f167, [%r52];
	fma.rn.f32 	%f168, %f166, %f167, %f163;
	ld.shared.f32 	%f169, [%r7+4];
	ld.shared.f32 	%f170, [%r52+64];
	fma.rn.f32 	%f171, %f169, %f170, %f168;
	ld.shared.f32 	%f172, [%r7+8];
	ld.shared.f32 	%f173, [%r52+128];
	fma.rn.f32 	%f174, %f172, %f173, %f171;
	ld.shared.f32 	%f175, [%r7+12];
	ld.shared.f32 	%f176, [%r52+192];
	fma.rn.f32 	%f177, %f175, %f176, %f174;
	ld.shared.f32 	%f178, [%r7+16];
	ld.shared.f32 	%f179, [%r52+256];
	fma.rn.f32 	%f180, %f178, %f179, %f177;
	ld.shared.f32 	%f181, [%r7+20];
	ld.shared.f32 	%f182, [%r52+320];
	fma.rn.f32 	%f183, %f181, %f182, %f180;
	ld.shared.f32 	%f184, [%r7+24];
	ld.shared.f32 	%f185, [%r52+384];
	fma.rn.f32 	%f186, %f184, %f185, %f183;
	ld.shared.f32 	%f187, [%r7+28];
	ld.shared.f32 	%f188, [%r52+448];
	fma.rn.f32 	%f189, %f187, %f188, %f186;
	ld.shared.f32 	%f190, [%r7+32];
	ld.shared.f32 	%f191, [%r52+512];
	fma.rn.f32 	%f192, %f190, %f191, %f189;
	ld.shared.f32 	%f193, [%r7+36];
	ld.shared.f32 	%f194, [%r52+576];
	fma.rn.f32 	%f195, %f193, %f194, %f192;
	ld.shared.f32 	%f196, [%r7+40];
	ld.shared.f32 	%f197, [%r52+640];
	fma.rn.f32 	%f198, %f196, %f197, %f195;
	ld.shared.f32 	%f199, [%r7+44];
	ld.shared.f32 	%f200, [%r52+704];
	fma.rn.f32 	%f201, %f199, %f200, %f198;
	ld.shared.f32 	%f202, [%r7+48];
	ld.shared.f32 	%f203, [%r52+768];
	fma.rn.f32 	%f204, %f202, %f203, %f201;
	ld.shared.f32 	%f205, [%r7+52];
	ld.shared.f32 	%f206, [%r52+832];
	fma.rn.f32 	%f207, %f205, %f206, %f204;
	ld.shared.f32 	%f208, [%r7+56];
	ld.shared.f32 	%f209, [%r52+896];
	fma.rn.f32 	%f210, %f208, %f209, %f207;
	ld.shared.f32 	%f211, [%r7+60];
	ld.shared.f32 	%f212, [%r52+960];
	fma.rn.f32 	%f367, %f211, %f212, %f210;
	bar.sync 	0;
	add.s32 	%r99, %r99, 4;
	add.s32 	%r98, %r98, 64;
	shl.b32 	%r54, %r30, 6;
	add.s32 	%r97, %r97, %r54;
	add.s32 	%r96, %r96, %r54;
	add.s32 	%r95, %r95, %r54;
	add.s32 	%r94, %r94, %r54;
	setp.ne.s32 	%p3, %r99, 0;
	@%p3 bra 	$L__BB0_3;
$L__BB0_4:
	and.b32  	%r27, %r5, 3;
	setp.eq.s32 	%p4, %r27, 0;
	@%p4 bra 	$L__BB0_9;
	setp.eq.s32 	%p5, %r27, 1;
	@%p5 bra 	$L__BB0_7;
	ld.param.u64 	%rd37, [_Z6matMulPKfS0_Pfiii_param_1];
	ld.param.u64 	%rd34, [_Z6matMulPKfS0_Pfiii_param_0];
	shl.b32 	%r55, %r101, 4;
	mad.lo.s32 	%r60, %r30, %r3, %r1;
	add.s32 	%r61, %r60, %r55;
	cvta.to.global.u64 	%rd16, %rd34;
	mul.wide.s32 	%rd17, %r61, 4;
	add.s64 	%rd18, %rd16, %rd17;
	ld.global.f32 	%f214, [%rd18];
	shl.b32 	%r62, %r1, 2;
	add.s32 	%r63, %r7, %r62;
	st.shared.f32 	[%r63], %f214;
	add.s32 	%r64, %r55, %r2;
	mad.lo.s32 	%r65, %r64, %r30, %r4;
	cvta.to.global.u64 	%rd19, %rd37;
	mul.wide.s32 	%rd20, %r65, 4;
	add.s64 	%rd21, %rd19, %rd20;
	ld.global.f32 	%f215, [%rd21];
	mov.u32 	%r67, _ZZ6matMulPKfS0_PfiiiE4sh_B;
	add.s32 	%r68, %r67, %r62;
	add.s32 	%r69, %r68, %r40;
	st.shared.f32 	[%r69], %f215;
	bar.sync 	0;
	ld.shared.f32 	%f216, [%r7];
	ld.shared.f32 	%f217, [%r68];
	fma.rn.f32 	%f218, %f216, %f217, %f367;
	ld.shared.f32 	%f219, [%r7+4];
	ld.shared.f32 	%f220, [%r68+64];
	fma.rn.f32 	%f221, %f219, %f220, %f218;
	ld.shared.f32 	%f222, [%r7+8];
	ld.shared.f32 	%f223, [%r68+128];
	fma.rn.f32 	%f224, %f222, %f223, %f221;
	ld.shared.f32 	%f225, [%r7+12];
	ld.shared.f32 	%f226, [%r68+192];
	fma.rn.f32 	%f227, %f225, %f226, %f224;
	ld.shared.f32 	%f228, [%r7+16];
	ld.shared.f32 	%f229, [%r68+256];
	fma.rn.f32 	%f230, %f228, %f229, %f227;
	ld.shared.f32 	%f231, [%r7+20];
	ld.shared.f32 	%f232, [%r68+320];
	fma.rn.f32 	%f233, %f231, %f232, %f230;
	ld.shared.f32 	%f234, [%r7+24];
	ld.shared.f32 	%f235, [%r68+384];
	fma.rn.f32 	%f236, %f234, %f235, %f233;
	ld.shared.f32 	%f237, [%r7+28];
	ld.shared.f32 	%f238, [%r68+448];
	fma.rn.f32 	%f239, %f237, %f238, %f236;
	ld.shared.f32 	%f240, [%r7+32];
	ld.shared.f32 	%f241, [%r68+512];
	fma.rn.f32 	%f242, %f240, %f241, %f239;
	ld.shared.f32 	%f243, [%r7+36];
	ld.shared.f32 	%f244, [%r68+576];
	fma.rn.f32 	%f245, %f243, %f244, %f242;
	ld.shared.f32 	%f246, [%r7+40];
	ld.shared.f32 	%f247, [%r68+640];
	fma.rn.f32 	%f248, %f246, %f247, %f245;
	ld.shared.f32 	%f249, [%r7+44];
	ld.shared.f32 	%f250, [%r68+704];
	fma.rn.f32 	%f251, %f249, %f250, %f248;
	ld.shared.f32 	%f252, [%r7+48];
	ld.shared.f32 	%f253, [%r68+768];
	fma.rn.f32 	%f254, %f252, %f253, %f251;
	ld.shared.f32 	%f255, [%r7+52];
	ld.shared.f32 	%f256, [%r68+832];
	fma.rn.f32 	%f257, %f255, %f256, %f254;
	ld.shared.f32 	%f258, [%r7+56];
	ld.shared.f32 	%f259, [%r68+896];
	fma.rn.f32 	%f260, %f258, %f259, %f257;
	ld.shared.f32 	%f261, [%r7+60];
	ld.shared.f32 	%f262, [%r68+960];
	fma.rn.f32 	%f263, %f261, %f262, %f260;
	bar.sync 	0;
	ld.global.f32 	%f264, [%rd18+64];
	st.shared.f32 	[%r63], %f264;
	add.s32 	%r70, %r64, 16;
	mad.lo.s32 	%r71, %r70, %r30, %r4;
	mul.wide.s32 	%rd22, %r71, 4;
	add.s64 	%rd23, %rd19, %rd22;
	ld.global.f32 	%f265, [%rd23];
	st.shared.f32 	[%r69], %f265;
	bar.sync 	0;
	ld.shared.f32 	%f266, [%r7];
	ld.shared.f32 	%f267, [%r68];
	fma.rn.f32 	%f268, %f266, %f267, %f263;
	ld.shared.f32 	%f269, [%r7+4];
	ld.shared.f32 	%f270, [%r68+64];
	fma.rn.f32 	%f271, %f269, %f270, %f268;
	ld.shared.f32 	%f272, [%r7+8];
	ld.shared.f32 	%f273, [%r68+128];
	fma.rn.f32 	%f274, %f272, %f273, %f271;
	ld.shared.f32 	%f275, [%r7+12];
	ld.shared.f32 	%f276, [%r68+192];
	fma.rn.f32 	%f277, %f275, %f276, %f274;
	ld.shared.f32 	%f278, [%r7+16];
	ld.shared.f32 	%f279, [%r68+256];
	fma.rn.f32 	%f280, %f278, %f279, %f277;
	ld.shared.f32 	%f281, [%r7+20];
	ld.shared.f32 	%f282, [%r68+320];
	fma.rn.f32 	%f283, %f281, %f282, %f280;
	ld.shared.f32 	%f284, [%r7+24];
	ld.shared.f32 	%f285, [%r68+384];
	fma.rn.f32 	%f286, %f284, %f285, %f283;
	ld.shared.f32 	%f287, [%r7+28];
	ld.shared.f32 	%f288, [%r68+448];
	fma.rn.f32 	%f289, %f287, %f288, %f286;
	ld.shared.f32 	%f290, [%r7+32];
	ld.shared.f32 	%f291, [%r68+512];
	fma.rn.f32 	%f292, %f290, %f291, %f289;
	ld.shared.f32 	%f293, [%r7+36];
	ld.shared.f32 	%f294, [%r68+576];
	fma.rn.f32 	%f295, %f293, %f294, %f292;
	ld.shared.f32 	%f296, [%r7+40];
	ld.shared.f32 	%f297, [%r68+640];
	fma.rn.f32 	%f298, %f296, %f297, %f295;
	ld.shared.f32 	%f299, [%r7+44];
	ld.shared.f32 	%f300, [%r68+704];
	fma.rn.f32 	%f301, %f299, %f300, %f298;
	ld.shared.f32 	%f302, [%r7+48];
	ld.shared.f32 	%f303, [%r68+768];
	fma.rn.f32 	%f304, %f302, %f303, %f301;
	ld.shared.f32 	%f305, [%r7+52];
	ld.shared.f32 	%f306, [%r68+832];
	fma.rn.f32 	%f307, %f305, %f306, %f304;
	ld.shared.f32 	%f308, [%r7+56];
	ld.shared.f32 	%f309, [%r68+896];
	fma.rn.f32 	%f310, %f308, %f309, %f307;
	ld.shared.f32 	%f311, [%r7+60];
	ld.shared.f32 	%f312, [%r68+960];
	fma.rn.f32 	%f367, %f311, %f312, %f310;
	bar.sync 	0;
	add.s32 	%r101, %r101, 2;
$L__BB0_7:
	and.b32  	%r72, %r5, 1;
	setp.eq.b32 	%p6, %r72, 1;
	not.pred 	%p7, %p6;
	@%p7 bra 	$L__BB0_9;
	ld.param.u64 	%rd38, [_Z6matMulPKfS0_Pfiii_param_1];
	ld.param.u64 	%rd35, [_Z6matMulPKfS0_Pfiii_param_0];
	shl.b32 	%r73, %r101, 4;
	mad.lo.s32 	%r78, %r30, %r3, %r1;
	add.s32 	%r79, %r78, %r73;
	cvta.to.global.u64 	%rd24, %rd35;
	mul.wide.s32 	%rd25, %r79, 4;
	add.s64 	%rd26, %rd24, %rd25;
	ld.global.f32 	%f313, [%rd26];
	shl.b32 	%r80, %r1, 2;
	add.s32 	%r81, %r7, %r80;
	st.shared.f32 	[%r81], %f313;
	add.s32 	%r82, %r73, %r2;
	mad.lo.s32 	%r83, %r82, %r30, %r4;
	cvta.to.global.u64 	%rd27, %rd38;
	mul.wide.s32 	%rd28, %r83, 4;
	add.s64 	%rd29, %rd27, %rd28;
	ld.global.f32 	%f314, [%rd29];
	mov.u32 	%r85, _ZZ6matMulPKfS0_PfiiiE4sh_B;
	add.s32 	%r86, %r85, %r80;
	add.s32 	%r87, %r86, %r40;
	st.shared.f32 	[%r87], %f314;
	bar.sync 	0;
	ld.shared.f32 	%f315, [%r7];
	ld.shared.f32 	%f316, [%r86];
	fma.rn.f32 	%f317, %f315, %f316, %f367;
	ld.shared.f32 	%f318, [%r7+4];
	ld.shared.f32 	%f319, [%r86+64];
	fma.rn.f32 	%f320, %f318, %f319, %f317;
	ld.shared.f32 	%f321, [%r7+8];
	ld.shared.f32 	%f322, [%r86+128];
	fma.rn.f32 	%f323, %f321, %f322, %f320;
	ld.shared.f32 	%f324, [%r7+12];
	ld.shared.f32 	%f325, [%r86+192];
	fma.rn.f32 	%f326, %f324, %f325, %f323;
	ld.shared.f32 	%f327, [%r7+16];
	ld.shared.f32 	%f328, [%r86+256];
	fma.rn.f32 	%f329, %f327, %f328, %f326;
	ld.shared.f32 	%f330, [%r7+20];
	ld.shared.f32 	%f331, [%r86+320];
	fma.rn.f32 	%f332, %f330, %f331, %f329;
	ld.shared.f32 	%f333, [%r7+24];
	ld.shared.f32 	%f334, [%r86+384];
	fma.rn.f32 	%f335, %f333, %f334, %f332;
	ld.shared.f32 	%f336, [%r7+28];
	ld.shared.f32 	%f337, [%r86+448];
	fma.rn.f32 	%f338, %f336, %f337, %f335;
	ld.shared.f32 	%f339, [%r7+32];
	ld.shared.f32 	%f340, [%r86+512];
	fma.rn.f32 	%f341, %f339, %f340, %f338;
	ld.shared.f32 	%f342, [%r7+36];
	ld.shared.f32 	%f343, [%r86+576];
	fma.rn.f32 	%f344, %f342, %f343, %f341;
	ld.shared.f32 	%f345, [%r7+40];
	ld.shared.f32 	%f346, [%r86+640];
	fma.rn.f32 	%f347, %f345, %f346, %f344;
	ld.shared.f32 	%f348, [%r7+44];
	ld.shared.f32 	%f349, [%r86+704];
	fma.rn.f32 	%f350, %f348, %f349, %f347;
	ld.shared.f32 	%f351, [%r7+48];
	ld.shared.f32 	%f352, [%r86+768];
	fma.rn.f32 	%f353, %f351, %f352, %f350;
	ld.shared.f32 	%f354, [%r7+52];
	ld.shared.f32 	%f355, [%r86+832];
	fma.rn.f32 	%f356, %f354, %f355, %f353;
	ld.shared.f32 	%f357, [%r7+56];
	ld.shared.f32 	%f358, [%r86+896];
	fma.rn.f32 	%f359, %f357, %f358, %f356;
	ld.shared.f32 	%f360, [%r7+60];
	ld.shared.f32 	%f361, [%r86+960];
	fma.rn.f32 	%f367, %f360, %f361, %f359;
	bar.sync 	0;
$L__BB0_9:
	ld.param.u32 	%r93, [_Z6matMulPKfS0_Pfiii_param_5];
	ld.param.u64 	%rd39, [_Z6matMulPKfS0_Pfiii_param_2];
	cvta.to.global.u64 	%rd30, %rd39;
	mad.lo.s32 	%r92, %r93, %r3, %r4;
	mul.wide.s32 	%rd31, %r92, 4;
	add.s64 	%rd32, %rd30, %rd31;
	st.global.f32 	[%rd32], %f367;
	ret;

}


// ===== COMPILED SASS (sm_100) =====

	.target	sm_100

	.elftype	@"ET_EXEC"


//--------------------- .note.nv.tkinfo           --------------------------
	.section	.note.nv.tkinfo,"",@"SHT_NOTE"
	.sectionflags	@"SHF_NOTE_NV_TKINFO"
	.tkinfo
        /*0018*/ 	.word	0x00000002
        /*0030*/ 	.string	""
        /*0030*/ 	.string	"ptxas"
        /*0030*/ 	.string	"Cuda compilation tools, release 13.0, V13.0.88"
        /*0030*/ 	.string	"Build cuda_13.0.r13.0/compiler.36424714_0"
        /*0030*/ 	.string	"-arch sm_100 -m 64 "



//--------------------- .note.nv.cuinfo           --------------------------
	.section	.note.nv.cuinfo,"",@"SHT_NOTE"
	.sectionflags	@"SHF_NOTE_NV_CUINFO"
        /*0018*/ 	.short	0x0002
        /*001a*/ 	.short	0x0064
        /*001c*/ 	.short	0x0082
	.zero		2


//--------------------- .nv.info                  --------------------------
	.section	.nv.info,"",@"SHT_CUDA_INFO"
	.align	4


	//----- nvinfo : EIATTR_REGCOUNT
	.align		4
        /*0000*/ 	.byte	0x04, 0x2f
        /*0002*/ 	.short	(.L_1 - .L_0)
	.align		4
.L_0:
        /*0004*/ 	.word	index@(_Z6matMulPKfS0_Pfiii)
        /*0008*/ 	.word	0x00000028


	//----- nvinfo : EIATTR_FRAME_SIZE
	.align		4
.L_1:
        /*000c*/ 	.byte	0x04, 0x11
        /*000e*/ 	.short	(.L_3 - .L_2)
	.align		4
.L_2:
        /*0010*/ 	.word	index@(_Z6matMulPKfS0_Pfiii)
        /*0014*/ 	.word	0x00000000


	//----- nvinfo : EIATTR_MIN_STACK_SIZE
	.align		4
.L_3:
        /*0018*/ 	.byte	0x04, 0x12
        /*001a*/ 	.short	(.L_5 - .L_4)
	.align		4
.L_4:
        /*001c*/ 	.word	index@(_Z6matMulPKfS0_Pfiii)
        /*0020*/ 	.word	0x00000000
.L_5:


//--------------------- .nv.compat                --------------------------
	.section	.nv.compat,"",@"SHT_CUDA_COMPAT_INFO"
	.align	4
        /*0000*/ 	.byte	0x02, 0x09, 0x00, 0x00, 0x02, 0x02, 0x01, 0x00, 0x02, 0x05, 0x05, 0x00, 0x03, 0x07, 0x01, 0x01
        /*0010*/ 	.byte	0x02, 0x03, 0x00, 0x00, 0x02, 0x06, 0x01, 0x00, 0x04, 0x0b, 0x08, 0x00, 0x09, 0x00, 0x00, 0x00
        /*0020*/ 	.byte	0x00, 0x00, 0x00, 0x00


//--------------------- .nv.info._Z6matMulPKfS0_Pfiii --------------------------
	.section	.nv.info._Z6matMulPKfS0_Pfiii,"",@"SHT_CUDA_INFO"
	.sectionflags	@""
	.align	4


	//----- nvinfo : EIATTR_CUDA_API_VERSION
	.align		4
        /*0000*/ 	.byte	0x04, 0x37
        /*0002*/ 	.short	(.L_7 - .L_6)
.L_6:
        /*0004*/ 	.word	0x00000082


	//----- nvinfo : EIATTR_KPARAM_INFO
	.align		4
.L_7:
        /*0008*/ 	.byte	0x04, 0x17
        /*000a*/ 	.short	(.L_9 - .L_8)
.L_8:
        /*000c*/ 	.word	0x00000000
        /*0010*/ 	.short	0x0005
        /*0012*/ 	.short	0x0020
        /*0014*/ 	.byte	0x00, 0xf0, 0x11, 0x00


	//----- nvinfo : EIATTR_KPARAM_INFO
	.align		4
.L_9:
        /*0018*/ 	.byte	0x04, 0x17
        /*001a*/ 	.short	(.L_11 - .L_10)
.L_10:
        /*001c*/ 	.word	0x00000000
        /*0020*/ 	.short	0x0004
        /*0022*/ 	.short	0x001c
        /*0024*/ 	.byte	0x00, 0xf0, 0x11, 0x00


	//----- nvinfo : EIATTR_KPARAM_INFO
	.align		4
.L_11:
        /*0028*/ 	.byte	0x04, 0x17
        /*002a*/ 	.short	(.L_13 - .L_12)
.L_12:
        /*002c*/ 	.word	0x00000000
        /*0030*/ 	.short	0x0003
        /*0032*/ 	.short	0x0018
        /*0034*/ 	.byte	0x00, 0xf0, 0x11, 0x00


	//----- nvinfo : EIATTR_KPARAM_INFO
	.align		4
.L_13:
        /*0038*/ 	.byte	0x04, 0x17
        /*003a*/ 	.short	(.L_15 - .L_14)
.L_14:
        /*003c*/ 	.word	0x00000000
        /*0040*/ 	.short	0x0002
        /*0042*/ 	.short	0x0010
        /*0044*/ 	.byte	0x00, 0xf5, 0x21, 0x00


	//----- nvinfo : EIATTR_KPARAM_INFO
	.align		4
.L_15:
        /*0048*/ 	.byte	0x04, 0x17
        /*004a*/ 	.short	(.L_17 - .L_16)
.L_16:
        /*004c*/ 	.word	0x00000000
        /*0050*/ 	.short	0x0001
        /*0052*/ 	.short	0x0008
        /*0054*/ 	.byte	0x00, 0xf5, 0x21, 0x00


	//----- nvinfo : EIATTR_KPARAM_INFO
	.align		4
.L_17:
        /*0058*/ 	.byte	0x04, 0x17
        /*005a*/ 	.short	(.L_19 - .L_18)
.L_18:
        /*005c*/ 	.word	0x00000000
        /*0060*/ 	.short	0x0000
        /*0062*/ 	.short	0x0000
        /*0064*/ 	.byte	0x00, 0xf5, 0x21, 0x00


	//----- nvinfo : EIATTR_SPARSE_MMA_MASK
	.align		4
.L_19:
        /*0068*/ 	.byte	0x03, 0x50
        /*006a*/ 	.short	0x0000


	//----- nvinfo : EIATTR_MAXREG_COUNT
	.align		4
        /*006c*/ 	.byte	0x03, 0x1b
        /*006e*/ 	.short	0x00ff


	//----- nvinfo : EIATTR_NUM_BARRIERS
	.align		4
        /*0070*/ 	.byte	0x02, 0x4c
        /*0072*/ 	.byte	0x01
	.zero		1


	//----- nvinfo : EIATTR_MERCURY_ISA_VERSION
	.align		4
        /*0074*/ 	.byte	0x03, 0x5f
        /*0076*/ 	.short	0x0101


	//----- nvinfo : EIATTR_VRC_CTA_INIT_COUNT
	.align		4
        /*0078*/ 	.byte	0x02, 0x4a
	.zero		1
	.zero		1


	//----- nvinfo : EIATTR_EXIT_INSTR_OFFSETS
	.align		4
        /*007c*/ 	.byte	0x04, 0x1c
        /*007e*/ 	.short	(.L_21 - .L_20)


	//   ....[0]....
.L_20:
        /*0080*/ 	.word	0x00001880


	//----- nvinfo : EIATTR_CBANK_PARAM_SIZE
	.align		4
.L_21:
        /*0084*/ 	.byte	0x03, 0x19
        /*0086*/ 	.short	0x0024


	//----- nvinfo : EIATTR_PARAM_CBANK
	.align		4
        /*0088*/ 	.byte	0x04, 0x0a
        /*008a*/ 	.short	(.L_23 - .L_22)
	.align		4
.L_22:
        /*008c*/ 	.word	index@(.nv.constant0._Z6matMulPKfS0_Pfiii)
        /*0090*/ 	.short	0x0380
        /*0092*/ 	.short	0x0024


	//----- nvinfo : EIATTR_SW_WAR
	.align		4
.L_23:
        /*0094*/ 	.byte	0x04, 0x36
        /*0096*/ 	.short	(.L_25 - .L_24)
.L_24:
        /*0098*/ 	.word	0x00000008
.L_25:


//--------------------- .nv.callgraph             --------------------------
	.section	.nv.callgraph,"",@"SHT_CUDA_CALLGRAPH"
	.align	4
	.sectionentsize	8
	.align		4
        /*0000*/ 	.word	0x00000000
	.align		4
        /*0004*/ 	.word	0xffffffff
	.align		4
        /*0008*/ 	.word	0x00000000
	.align		4
        /*000c*/ 	.word	0xfffffffe
	.align		4
        /*0010*/ 	.word	0x00000000
	.align		4
        /*0014*/ 	.word	0xfffffffd
	.align		4
        /*0018*/ 	.word	0x00000000
	.align		4
        /*001c*/ 	.word	0xfffffffc


//--------------------- .text._Z6matMulPKfS0_Pfiii --------------------------
	.section	.text._Z6matMulPKfS0_Pfiii,"ax",@progbits
	.align	128
        .global         _Z6matMulPKfS0_Pfiii
        .type           _Z6matMulPKfS0_Pfiii,@function
        .size           _Z6matMulPKfS0_Pfiii,(.L_x_5 - _Z6matMulPKfS0_Pfiii)
        .other          _Z6matMulPKfS0_Pfiii,@"STO_CUDA_ENTRY STV_DEFAULT"
_Z6matMulPKfS0_Pfiii:
.text._Z6matMulPKfS0_Pfiii:
[----:B------:R-:W-:Y:S08]  /*0000*/  LDC R1, c[0x0][0x37c] ;  /* 0x0000df00ff017b82 */ /* 0x000ff00000000800 */
[----:B------:R-:W0:Y:S01]  /*0010*/  LDC R4, c[0x0][0x39c] ;  /* 0x0000e700ff047b82 */ /* 0x000e220000000800 */
[----:B------:R-:W1:Y:S01]  /*0020*/  S2R R3, SR_TID.Y ;  /* 0x0000000000037919 */ /* 0x000e620000002200 */
[----:B------:R-:W2:Y:S01]  /*0030*/  LDCU.64 UR8, c[0x0][0x358] ;  /* 0x00006b00ff0877ac */ /* 0x000ea20008000a00 */
[----:B------:R-:W-:Y:S01]  /*0040*/  HFMA2 R33, -RZ, RZ, 0, 0 ;  /* 0x00000000ff217431 */ /* 0x000fe200000001ff */
[----:B------:R-:W3:Y:S04]  /*0050*/  S2R R2, SR_TID.X ;  /* 0x0000000000027919 */ /* 0x000ee80000002100 */
[----:B------:R-:W1:Y:S08]  /*0060*/  LDC R0, c[0x0][0x364] ;  /* 0x0000d900ff007b82 */ /* 0x000e700000000800 */
[----:B------:R-:W1:Y:S08]  /*0070*/  S2UR UR4, SR_CTAID.Y ;  /* 0x00000000000479c3 */ /* 0x000e700000002600 */
[----:B------:R-:W3:Y:S01]  /*0080*/  S2UR UR5, SR_CTAID.X ;  /* 0x00000000000579c3 */ /* 0x000ee20000002500 */
[----:B0-----:R-:W-:-:S02]  /*0090*/  ISETP.GE.AND P0, PT, R4, 0x10, PT ;  /* 0x000000100400780c */ /* 0x001fc40003f06270 */
[----:B------:R-:W-:-:S04]  /*00a0*/  SHF.R.S32.HI R5, RZ, 0x1f, R4 ;  /* 0x0000001fff057819 */ /* 0x000fc80000011404 */
[----:B------:R-:W-:Y:S01]  /*00b0*/  LEA.HI R5, R5, R4, RZ, 0x4 ;  /* 0x0000000405057211 */ /* 0x000fe200078f20ff */
[----:B------:R-:W3:Y:S01]  /*00c0*/  LDC R21, c[0x0][0x360] ;  /* 0x0000d800ff157b82 */ /* 0x000ee20000000800 */
[----:B-1----:R-:W-:Y:S02]  /*00d0*/  IMAD R23, R0, UR4, R3 ;  /* 0x0000000400177c24 */ /* 0x002fe4000f8e0203 */
[----:B---3--:R-:W-:-:S03]  /*00e0*/  IMAD R21, R21, UR5, R2 ;  /* 0x0000000515157c24 */ /* 0x008fc6000f8e0202 */
[----:B--2---:R-:W-:Y:S05]  /*00f0*/  @!P0 BRA `(.L_x_0) ;  /* 0x0000001400cc8947 */ /* 0x004fea0003800000 */
[----:B------:R-:W0:Y:S01]  /*0100*/  S2UR UR6, SR_CgaCtaId ;  /* 0x00000000000679c3 */ /* 0x000e220000008800 */
[----:B------:R-:W-:Y:S01]  /*0110*/  SHF.R.S32.HI R28, RZ, 0x4, R5 ;  /* 0x00000004ff1c7819 */ /* 0x000fe20000011405 */
[----:B------:R-:W-:Y:S01]  /*0120*/  UMOV UR4, 0x400 ;  /* 0x0000040000047882 */ /* 0x000fe20000000000 */
[----:B------:R-:W-:Y:S01]  /*0130*/  IMAD R7, R23, R4, R2 ;  /* 0x0000000417077224 */ /* 0x000fe200078e0202 */
[----:B------:R-:W-:Y:S02]  /*0140*/  MOV R33, RZ ;  /* 0x000000ff00217202 */ /* 0x000fe40000000f00 */
[----:B------:R-:W-:-:S04]  /*0150*/  IADD3 R0, PT, PT, R28, -0x1, RZ ;  /* 0xffffffff1c007810 */ /* 0x000fc80007ffe0ff */
[----:B------:R-:W-:Y:S02]  /*0160*/  ISETP.GE.U32.AND P0, PT, R0, 0x3, PT ;  /* 0x000000030000780c */ /* 0x000fe40003f06070 */
[----:B------:R-:W-:Y:S01]  /*0170*/  MOV R0, RZ ;  /* 0x000000ff00007202 */ /* 0x000fe20000000f00 */
[----:B0-----:R-:W-:-:S06]  /*0180*/  ULEA UR5, UR6, UR4, 0x18 ;  /* 0x0000000406057291 */ /* 0x001fcc000f8ec0ff */
[----:B------:R-:W-:-:S04]  /*0190*/  LEA R5, R3, UR5, 0x6 ;  /* 0x0000000503057c11 */ /* 0x000fc8000f8e30ff */
[----:B------:R-:W-:Y:S05]  /*01a0*/  @!P0 BRA `(.L_x_1) ;  /* 0x0000000c001c8947 */ /* 0x000fea0003800000 */
[----:B------:R-:W-:Y:S01]  /*01b0*/  UIADD3 UR5, UPT, UPT, UR4, 0x400, URZ ;  /* 0x0000040004057890 */ /* 0x000fe2000fffe0ff */
[C---:B------:R-:W-:Y:S01]  /*01c0*/  IADD3 R31, PT, PT, R3.reuse, 0x30, RZ ;  /* 0x00000030031f7810 */ /* 0x040fe20007ffe0ff */
[----:B------:R-:W-:Y:S01]  /*01d0*/  HFMA2 R33, -RZ, RZ, 0, 0 ;  /* 0x00000000ff217431 */ /* 0x000fe200000001ff */
[C---:B------:R-:W-:Y:S01]  /*01e0*/  IADD3 R29, PT, PT, R3.reuse, 0x20, RZ ;  /* 0x00000020031d7810 */ /* 0x040fe20007ffe0ff */
[----:B------:R-:W-:Y:S01]  /*01f0*/  ULEA UR5, UR6, UR5, 0x18 ;  /* 0x0000000506057291 */ /* 0x000fe2000f8ec0ff */
[C---:B------:R-:W-:Y:S01]  /*0200*/  IADD3 R27, PT, PT, R3.reuse, 0x10, RZ ;  /* 0x00000010031b7810 */ /* 0x040fe20007ffe0ff */
[-CC-:B------:R-:W-:Y:S01]  /*0210*/  IMAD R25, R3, R4.reuse, R21.reuse ;  /* 0x0000000403197224 */ /* 0x180fe200078e0215 */
[----:B------:R-:W-:Y:S01]  /*0220*/  LOP3.LUT R0, R28, 0x7fffffc, RZ, 0xc0, !PT ;  /* 0x07fffffc1c007812 */ /* 0x000fe200078ec0ff */
[-CC-:B------:R-:W-:Y:S01]  /*0230*/  IMAD R31, R31, R4.reuse, R21.reuse ;  /* 0x000000041f1f7224 */ /* 0x180fe200078e0215 */
[----:B------:R-:W-:Y:S01]  /*0240*/  MOV R26, R7 ;  /* 0x00000007001a7202 */ /* 0x000fe20000000f00 */
[-CC-:B------:R-:W-:Y:S01]  /*0250*/  IMAD R29, R29, R4.reuse, R21.reuse ;  /* 0x000000041d1d7224 */ /* 0x180fe200078e0215 */
[C---:B------:R-:W-:Y:S01]  /*0260*/  LEA R20, R2.reuse, UR5, 0x2 ;  /* 0x0000000502147c11 */ /* 0x040fe2000f8e10ff */
[----:B------:R-:W-:Y:S01]  /*0270*/  IMAD R27, R27, R4, R21 ;  /* 0x000000041b1b7224 */ /* 0x000fe200078e0215 */
[----:B------:R-:W-:-:S02]  /*0280*/  LEA R22, R2, R5, 0x2 ;  /* 0x0000000502167211 */ /* 0x000fc400078e10ff */
[----:B------:R-:W-:Y:S02]  /*0290*/  IADD3 R24, PT, PT, -R0, RZ, RZ ;  /* 0x000000ff00187210 */ /* 0x000fe40007ffe1ff */
[----:B------:R-:W-:-:S07]  /*02a0*/  LEA R6, R3, R20, 0x6 ;  /* 0x0000001403067211 */ /* 0x000fce00078e30ff */
.L_x_2:
[----:B------:R-:W0:Y:S08]  /*02b0*/  LDC.64 R16, c[0x0][0x380] ;  /* 0x0000e000ff107b82 */ /* 0x000e300000000a00 */
[----:B------:R-:W1:Y:S01]  /*02c0*/  LDC.64 R18, c[0x0][0x388] ;  /* 0x0000e200ff127b82 */ /* 0x000e620000000a00 */
[----:B0-----:R-:W-:-:S05]  /*02d0*/  IMAD.WIDE R16, R26, 0x4, R16 ;  /* 0x000000041a107825 */ /* 0x001fca00078e0210 */
[----:B------:R-:W2:Y:S01]  /*02e0*/  LDG.E R11, desc[UR8][R16.64] ;  /* 0x00000008100b7981 */ /* 0x000ea2000c1e1900 */
[----:B-1----:R-:W-:-:S05]  /*02f0*/  IMAD.WIDE R8, R25, 0x4, R18 ;  /* 0x0000000419087825 */ /* 0x002fca00078e0212 */
[----:B------:R-:W3:Y:S04]  /*0300*/  LDG.E R37, desc[UR8][R8.64] ;  /* 0x0000000808257981 */ /* 0x000ee8000c1e1900 */
[----:B--2---:R-:W-:Y:S04]  /*0310*/  STS [R22], R11 ;  /* 0x0000000b16007388 */ /* 0x004fe80000000800 */
[----:B---3--:R-:W-:Y:S01]  /*0320*/  STS [R6], R37 ;  /* 0x0000002506007388 */ /* 0x008fe20000000800 */
[----:B------:R-:W-:Y:S06]  /*0330*/  BAR.SYNC.DEFER_BLOCKING 0x0 ;  /* 0x0000000000007b1d */ /* 0x000fec0000010000 */
[----:B------:R-:W-:Y:S04]  /*0340*/  LDS R10, [R20] ;  /* 0x00000000140a7984 */ /* 0x000fe80000000800 */
[----:B------:R-:W0:Y:S04]  /*0350*/  LDS.128 R12, [R5] ;  /* 0x00000000050c7984 */ /* 0x000e280000000c00 */
[----:B------:R-:W1:Y:S04]  /*0360*/  LDS R30, [R20+0x40] ;  /* 0x00004000141e7984 */ /* 0x000e680000000800 */
[----:B------:R-:W2:Y:S01]  /*0370*/  LDS R35, [R20+0x80] ;  /* 0x0000800014237984 */ /* 0x000ea20000000800 */
[----:B0-----:R-:W-:-:S03]  /*0380*/  FFMA R10, R12, R10, R33 ;  /* 0x0000000a0c0a7223 */ /* 0x001fc60000000021 */
[----:B------:R-:W0:Y:S01]  /*0390*/  LDS R12, [R20+0xc0] ;  /* 0x0000c000140c7984 */ /* 0x000e220000000800 */
[----:B-1----:R-:W-:-:S03]  /*03a0*/  FFMA R32, R30, R13, R10 ;  /* 0x0000000d1e207223 */ /* 0x002fc6000000000a */
[----:B------:R-:W-:Y:S04]  /*03b0*/  LDS R13, [R20+0x100] ;  /* 0x00010000140d7984 */ /* 0x000fe80000000800 */
[----:B------:R-:W1:Y:S04]  /*03c0*/  LDS.128 R8, [R5+0x10] ;  /* 0x0000100005087984 */ /* 0x000e680000000c00 */
[----:B------:R-:W3:Y:S04]  /*03d0*/  LDS R30, [R20+0x140] ;  /* 0x00014000141e7984 */ /* 0x000ee80000000800 */
[----:B------:R-:W4:Y:S01]  /*03e0*/  LDS R33, [R20+0x180] ;  /* 0x0001800014217984 */ /* 0x000f220000000800 */
[----:B--2---:R-:W-:-:S04]  /*03f0*/  FFMA R35, R35, R14, R32 ;  /* 0x0000000e23237223 */ /* 0x004fc80000000020 */
[----:B0-----:R-:W-:Y:S02]  /*0400*/  FFMA R15, R12, R15, R35 ;  /* 0x0000000f0c0f7223 */ /* 0x001fe40000000023 */
[----:B------:R-:W-:Y:S02]  /*0410*/  LDS R35, [R20+0x240] ;  /* 0x0002400014237984 */ /* 0x000fe40000000800 */
[----:B-1----:R-:W-:Y:S02]  /*0420*/  FFMA R13, R8, R13, R15 ;  /* 0x0000000d080d7223 */ /* 0x002fe4000000000f */
[----:B------:R-:W0:Y:S02]  /*0430*/  LDS R8, [R20+0x1c0] ;  /* 0x0001c00014087984 */ /* 0x000e240000000800 */
[----:B---3--:R-:W-:Y:S02]  /*0440*/  FFMA R30, R30, R9, R13 ;  /* 0x000000091e1e7223 */ /* 0x008fe4000000000d */
[----:B------:R-:W-:Y:S04]  /*0450*/  LDS R9, [R20+0x200] ;  /* 0x0002000014097984 */ /* 0x000fe80000000800 */
[----:B------:R-:W1:Y:S01]  /*0460*/  LDS.128 R12, [R5+0x20] ;  /* 0x00002000050c7984 */ /* 0x000e620000000c00 */
[----:B----4-:R-:W-:-:S03]  /*0470*/  FFMA R33, R33, R10, R30 ;  /* 0x0000000a21217223 */ /* 0x010fc6000000001e */
[----:B------:R-:W2:Y:S04]  /*0480*/  LDS R30, [R20+0x280] ;  /* 0x00028000141e7984 */ /* 0x000ea80000000800 */
[----:B------:R-:W3:Y:S01]  /*0490*/  LDS R10, [R20+0x2c0] ;  /* 0x0002c000140a7984 */ /* 0x000ee20000000800 */
[----:B0-----:R-:W-:-:S03]  /*04a0*/  FFMA R11, R8, R11, R33 ;  /* 0x0000000b080b7223 */ /* 0x001fc60000000021 */
[----:B------:R-:W-:Y:S01]  /*04b0*/  LDS R8, [R20+0x340] ;  /* 0x0003400014087984 */ /* 0x000fe20000000800 */
[----:B-1----:R-:W-:-:S03]  /*04c0*/  FFMA R12, R12, R9, R11 ;  /* 0x000000090c0c7223 */ /* 0x002fc6000000000b */
[----:B------:R-:W-:Y:S01]  /*04d0*/  LDS R9, [R20+0x300] ;  /* 0x0003000014097984 */ /* 0x000fe20000000800 */
[----:B------:R-:W-:-:S03]  /*04e0*/  FFMA R13, R35, R13, R12 ;  /* 0x0000000d230d7223 */ /* 0x000fc6000000000c */
[----:B------:R-:W-:Y:S01]  /*04f0*/  LDS R35, [R20+0x380] ;  /* 0x0003800014237984 */ /* 0x000fe20000000800 */
[----:B--2---:R-:W-:-:S03]  /*0500*/  FFMA R13, R30, R14, R13 ;  /* 0x0000000e1e0d7223 */ /* 0x004fc6000000000d */
[----:B------:R-:W-:Y:S01]  /*0510*/  LDS R30, [R20+0x3c0] ;  /* 0x0003c000141e7984 */ /* 0x000fe20000000800 */
[----:B---3--:R-:W-:-:S03]  /*0520*/  FFMA R11, R10, R15, R13 ;  /* 0x0000000f0a0b7223 */ /* 0x008fc6000000000d */
[----:B------:R-:W0:Y:S01]  /*0530*/  LDS.128 R12, [R5+0x30] ;  /* 0x00003000050c7984 */ /* 0x000e220000000c00 */
[----:B------:R-:W-:Y:S01]  /*0540*/  BAR.SYNC.DEFER_BLOCKING 0x0 ;  /* 0x0000000000007b1d */ /* 0x000fe20000010000 */
[----:B------:R-:W-:-:S05]  /*0550*/  IMAD.WIDE R32, R27, 0x4, R18 ;  /* 0x000000041b207825 */ /* 0x000fca00078e0212 */
[----:B------:R-:W2:Y:S04]  /*0560*/  LDG.E R36, desc[UR8][R16.64+0x40] ;  /* 0x0000400810247981 */ /* 0x000ea8000c1e1900 */
[----:B------:R-:W3:Y:S01]  /*0570*/  LDG.E R32, desc[UR8][R32.64] ;  /* 0x0000000820207981 */ /* 0x000ee2000c1e1900 */
[----:B0-----:R-:W-:-:S04]  /*0580*/  FFMA R12, R12, R9, R11 ;  /* 0x000000090c0c7223 */ /* 0x001fc8000000000b */
[----:B------:R-:W-:-:S04]  /*0590*/  FFMA R34, R8, R13, R12 ;  /* 0x0000000d08227223 */ /* 0x000fc8000000000c */
[----:B------:R-:W-:-:S04]  /*05a0*/  FFMA R35, R35, R14, R34 ;  /* 0x0000000e23237223 */ /* 0x000fc80000000022 */
[----:B------:R-:W-:Y:S01]  /*05b0*/  FFMA R15, R30, R15, R35 ;  /* 0x0000000f1e0f7223 */ /* 0x000fe20000000023 */
[----:B--2---:R-:W-:Y:S04]  /*05c0*/  STS [R22], R36 ;  /* 0x0000002416007388 */ /* 0x004fe80000000800 */
[----:B---3--:R-:W-:Y:S01]  /*05d0*/  STS [R6], R32 ;  /* 0x0000002006007388 */ /* 0x008fe20000000800 */
[----:B------:R-:W-:Y:S06]  /*05e0*/  BAR.SYNC.DEFER_BLOCKING 0x0 ;  /* 0x0000000000007b1d */ /* 0x000fec0000010000 */
[----:B------:R-:W-:Y:S04]  /*05f0*/  LDS R37, [R20] ;  /* 0x0000000014257984 */ /* 0x000fe80000000800 */
[----:B------:R-:W0:Y:S04]  /*0600*/  LDS.128 R8, [R5] ;  /* 0x0000000005087984 */ /* 0x000e280000000c00 */
[----:B------:R-:W1:Y:S04]  /*0610*/  LDS R12, [R20+0x40] ;  /* 0x00004000140c7984 */ /* 0x000e680000000800 */
[----:B------:R-:W2:Y:S04]  /*0620*/  LDS R33, [R20+0x80] ;  /* 0x0000800014217984 */ /* 0x000ea80000000800 */
[----:B------:R-:W-:Y:S04]  /*0630*/  LDS R30, [R20+0x140] ;  /* 0x00014000141e7984 */ /* 0x000fe80000000800 */
[----:B------:R-:W-:Y:S01]  /*0640*/  LDS R35, [R20+0x180] ;  /* 0x0001800014237984 */ /* 0x000fe20000000800 */
[----:B0-----:R-:W-:-:S03]  /*0650*/  FFMA R15, R8, R37, R15 ;  /* 0x00000025080f7223 */ /* 0x001fc6000000000f */
[----:B------:R-:W0:Y:S01]  /*0660*/  LDS R8, [R20+0xc0] ;  /* 0x0000c00014087984 */ /* 0x000e220000000800 */
[----:B-1----:R-:W-:-:S03]  /*0670*/  FFMA R32, R12, R9, R15 ;  /* 0x000000090c207223 */ /* 0x002fc6000000000f */
[----:B------:R-:W-:Y:S04]  /*0680*/  LDS R9, [R20+0x100] ;  /* 0x0001000014097984 */ /* 0x000fe80000000800 */
[----:B------:R-:W1:Y:S01]  /*0690*/  LDS.128 R12, [R5+0x10] ;  /* 0x00001000050c7984 */ /* 0x000e620000000c00 */
[----:B--2---:R-:W-:-:S04]  /*06a0*/  FFMA R33, R33, R10, R32 ;  /* 0x0000000a21217223 */ /* 0x004fc80000000020 */
[----:B0-----:R-:W-:Y:S02]  /*06b0*/  FFMA R11, R8, R11, R33 ;  /* 0x0000000b080b7223 */ /* 0x001fe40000000021 */
[----:B------:R-:W-:Y:S02]  /*06c0*/  LDS R33, [R20+0x240] ;  /* 0x0002400014217984 */ /* 0x000fe40000000800 */
[----:B-1----:R-:W-:Y:S02]  /*06d0*/  FFMA R9, R12, R9, R11 ;  /* 0x000000090c097223 */ /* 0x002fe4000000000b */
[----:B------:R-:W0:Y:S02]  /*06e0*/  LDS R12, [R20+0x1c0] ;  /* 0x0001c000140c7984 */ /* 0x000e240000000800 */
[----:B------:R-:W-:Y:S02]  /*06f0*/  FFMA R30, R30, R13, R9 ;  /* 0x0000000d1e1e7223 */ /* 0x000fe40000000009 */
[----:B------:R-:W-:Y:S04]  /*0700*/  LDS R13, [R20+0x200] ;  /* 0x00020000140d7984 */ /* 0x000fe80000000800 */
[----:B------:R-:W1:Y:S01]  /*0710*/  LDS.128 R8, [R5+0x20] ;  /* 0x0000200005087984 */ /* 0x000e620000000c00 */
[----:B------:R-:W-:-:S03]  /*0720*/  FFMA R35, R35, R14, R30 ;  /* 0x0000000e23237223 */ /* 0x000fc6000000001e */
[----:B------:R-:W2:Y:S04]  /*0730*/  LDS R30, [R20+0x280] ;  /* 0x00028000141e7984 */ /* 0x000ea80000000800 */
[----:B------:R-:W3:Y:S01]  /*0740*/  LDS R14, [R20+0x2c0] ;  /* 0x0002c000140e7984 */ /* 0x000ee20000000800 */
[----:B0-----:R-:W-:-:S03]  /*0750*/  FFMA R15, R12, R15, R35 ;  /* 0x0000000f0c0f7223 */ /* 0x001fc60000000023 */
[----:B------:R-:W-:Y:S01]  /*0760*/  LDS R35, [R20+0x380] ;  /* 0x0003800014237984 */ /* 0x000fe20000000800 */
[----:B-1----:R-:W-:-:S04]  /*0770*/  FFMA R8, R8, R13, R15 ;  /* 0x0000000d08087223 */ /* 0x002fc8000000000f */
[----:B------:R-:W-:Y:S02]  /*0780*/  FFMA R9, R33, R9, R8 ;  /* 0x0000000921097223 */ /* 0x000fe40000000008 */
[----:B------:R-:W-:Y:S02]  /*0790*/  LDS R8, [R20+0x340] ;  /* 0x0003400014087984 */ /* 0x000fe40000000800 */
[----:B--2---:R-:W-:Y:S02]  /*07a0*/  FFMA R13, R30, R10, R9 ;  /* 0x0000000a1e0d7223 */ /* 0x004fe40000000009 */
[----:B------:R-:W-:Y:S02]  /*07b0*/  LDS R9, [R20+0x300] ;  /* 0x0003000014097984 */ /* 0x000fe40000000800 */
[----:B---3--:R-:W-:Y:S02]  /*07c0*/  FFMA R11, R14, R11, R13 ;  /* 0x0000000b0e0b7223 */ /* 0x008fe4000000000d */
[----:B------:R-:W-:Y:S04]  /*07d0*/  LDS R30, [R20+0x3c0] ;  /* 0x0003c000141e7984 */ /* 0x000fe80000000800 */
        /* <DEDUP_REMOVED lines=9> */
[----:B------:R-:W-:Y:S01]  /*0870*/  IMAD.WIDE R18, R31, 0x4, R18 ;  /* 0x000000041f127825 */ /* 0x000fe200078e0212 */
[----:B--2---:R-:W-:Y:S04]  /*0880*/  STS [R22], R36 ;  /* 0x0000002416007388 */ /* 0x004fe80000000800 */
[----:B---3--:R-:W-:Y:S01]  /*0890*/  STS [R6], R32 ;  /* 0x0000002006007388 */ /* 0x008fe20000000800 */
[----:B------:R-:W-:Y:S06]  /*08a0*/  BAR.SYNC.DEFER_BLOCKING 0x0 ;  /* 0x0000000000007b1d */ /* 0x000fec0000010000 */
[----:B------:R-:W-:Y:S04]  /*08b0*/  LDS R37, [R20] ;  /* 0x0000000014257984 */ /* 0x000fe80000000800 */
[----:B------:R-:W0:Y:S04]  /*08c0*/  LDS.128 R8, [R5] ;  /* 0x0000000005087984 */ /* 0x000e280000000c00 */
[----:B------:R-:W1:Y:S04]  /*08d0*/  LDS R12, [R20+0x40] ;  /* 0x00004000140c7984 */ /* 0x000e680000000800 */
[----:B------:R-:W2:Y:S04]  /*08e0*/  LDS R33, [R20+0x80] ;  /* 0x0000800014217984 */ /* 0x000ea80000000800 */
[----:B------:R-:W3:Y:S04]  /*08f0*/  LDS R35, [R20+0xc0] ;  /* 0x0000c00014237984 */ /* 0x000ee80000000800 */
[----:B------:R-:W-:Y:S01]  /*0900*/  LDS R32, [R20+0x200] ;  /* 0x0002000014207984 */ /* 0x000fe20000000800 */
[----:B0-----:R-:W-:-:S03]  /*0910*/  FFMA R15, R8, R37, R15 ;  /* 0x00000025080f7223 */ /* 0x001fc6000000000f */
[----:B------:R-:W-:Y:S01]  /*0920*/  LDS R8, [R20+0x140] ;  /* 0x0001400014087984 */ /* 0x000fe20000000800 */
[----:B-1----:R-:W-:-:S03]  /*0930*/  FFMA R30, R12, R9, R15 ;  /* 0x000000090c1e7223 */ /* 0x002fc6000000000f */
[----:B------:R-:W-:Y:S04]  /*0940*/  LDS R9, [R20+0x100] ;  /* 0x0001000014097984 */ /* 0x000fe80000000800 */
[----:B------:R-:W0:Y:S01]  /*0950*/  LDS.128 R12, [R5+0x10] ;  /* 0x00001000050c7984 */ /* 0x000e220000000c00 */
[----:B--2---:R-:W-:-:S03]  /*0960*/  FFMA R10, R33, R10, R30 ;  /* 0x0000000a210a7223 */ /* 0x004fc6000000001e */
[----:B------:R-:W1:Y:S01]  /*0970*/  LDS R33, [R20+0x180] ;  /* 0x0001800014217984 */ /* 0x000e620000000800 */
[----:B---3--:R-:W-:-:S03]  /*0980*/  FFMA R11, R35, R11, R10 ;  /* 0x0000000b230b7223 */ /* 0x008fc6000000000a */
[----:B------:R-:W-:Y:S04]  /*0990*/  LDS R35, [R20+0x240] ;  /* 0x0002400014237984 */ /* 0x000fe80000000800 */
[----:B------:R-:W-:Y:S01]  /*09a0*/  LDS R37, [R20+0x300] ;  /* 0x0003000014257984 */ /* 0x000fe20000000800 */
[----:B0-----:R-:W-:-:S03]  /*09b0*/  FFMA R9, R12, R9, R11 ;  /* 0x000000090c097223 */ /* 0x001fc6000000000b */
[----:B------:R-:W0:Y:S01]  /*09c0*/  LDS R12, [R20+0x1c0] ;  /* 0x0001c000140c7984 */ /* 0x000e220000000800 */
[----:B------:R-:W-:-:S03]  /*09d0*/  FFMA R30, R8, R13, R9 ;  /* 0x0000000d081e7223 */ /* 0x000fc60000000009 */
[----:B------:R-:W2:Y:S04]  /*09e0*/  LDS.128 R8, [R5+0x20] ;  /* 0x0000200005087984 */ /* 0x000ea80000000c00 */
[----:B------:R-:W3:Y:S01]  /*09f0*/  LDS R13, [R20+0x280] ;  /* 0x00028000140d7984 */ /* 0x000ee20000000800 */
[----:B-1----:R-:W-:-:S03]  /*0a00*/  FFMA R33, R33, R14, R30 ;  /* 0x0000000e21217223 */ /* 0x002fc6000000001e */
[----:B------:R-:W-:Y:S01]  /*0a10*/  LDS R30, [R20+0x3c0] ;  /* 0x0003c000141e7984 */ /* 0x000fe20000000800 */
[----:B0-----:R-:W-:-:S04]  /*0a20*/  FFMA R15, R12, R15, R33 ;  /* 0x0000000f0c0f7223 */ /* 0x001fc80000000021 */
[----:B--2---:R-:W-:Y:S02]  /*0a30*/  FFMA R8, R8, R32, R15 ;  /* 0x0000002008087223 */ /* 0x004fe4000000000f */
[----:B------:R-:W-:Y:S02]  /*0a40*/  LDS R32, [R20+0x340] ;  /* 0x0003400014207984 */ /* 0x000fe40000000800 */
[----:B------:R-:W-:Y:S02]  /*0a50*/  FFMA R12, R35, R9, R8 ;  /* 0x00000009230c7223 */ /* 0x000fe40000000008 */
[----:B------:R-:W0:Y:S02]  /*0a60*/  LDS R8, [R20+0x2c0] ;  /* 0x0002c00014087984 */ /* 0x000e240000000800 */
[----:B---3--:R-:W-:Y:S02]  /*0a70*/  FFMA R9, R13, R10, R12 ;  /* 0x0000000a0d097223 */ /* 0x008fe4000000000c */
[----:B------:R-:W-:Y:S04]  /*0a80*/  LDS R35, [R20+0x380] ;  /* 0x0003800014237984 */ /* 0x000fe80000000800 */
[----:B------:R-:W1:Y:S01]  /*0a90*/  LDS.128 R12, [R5+0x30] ;  /* 0x00003000050c7984 */ /* 0x000e620000000c00 */
[----:B------:R-:W-:Y:S06]  /*0aa0*/  BAR.SYNC.DEFER_BLOCKING 0x0 ;  /* 0x0000000000007b1d */ /* 0x000fec0000010000 */
[----:B------:R0:W2:Y:S04]  /*0ab0*/  LDG.E R16, desc[UR8][R16.64+0xc0] ;  /* 0x0000c00810107981 */ /* 0x0000a8000c1e1900 */
[----:B------:R-:W3:Y:S01]  /*0ac0*/  LDG.E R19, desc[UR8][R18.64] ;  /* 0x0000000812137981 */ /* 0x000ee2000c1e1900 */
[----:B0-----:R-:W-:-:S04]  /*0ad0*/  FFMA R17, R8, R11, R9 ;  /* 0x0000000b08117223 */ /* 0x001fc80000000009 */
[----:B-1----:R-:W-:-:S04]  /*0ae0*/  FFMA R37, R12, R37, R17 ;  /* 0x000000250c257223 */ /* 0x002fc80000000011 */
[----:B------:R-:W-:-:S04]  /*0af0*/  FFMA R32, R32, R13, R37 ;  /* 0x0000000d20207223 */ /* 0x000fc80000000025 */
[----:B------:R-:W-:-:S04]  /*0b00*/  FFMA R35, R35, R14, R32 ;  /* 0x0000000e23237223 */ /* 0x000fc80000000020 */
[----:B------:R-:W-:Y:S01]  /*0b10*/  FFMA R17, R30, R15, R35 ;  /* 0x0000000f1e117223 */ /* 0x000fe20000000023 */
[----:B------:R-:W-:-:S04]  /*0b20*/  IADD3 R24, PT, PT, R24, 0x4, RZ ;  /* 0x0000000418187810 */ /* 0x000fc80007ffe0ff */
[----:B------:R-:W-:Y:S02]  /*0b30*/  ISETP.NE.AND P0, PT, R24, RZ, PT ;  /* 0x000000ff1800720c */ /* 0x000fe40003f05270 */
[----:B------:R-:W-:Y:S02]  /*0b40*/  IADD3 R26, PT, PT, R26, 0x40, RZ ;  /* 0x000000401a1a7810 */ /* 0x000fe40007ffe0ff */
[C---:B------:R-:W-:Y:S02]  /*0b50*/  LEA R31, R4.reuse, R31, 0x6 ;  /* 0x0000001f041f7211 */ /* 0x040fe400078e30ff */
[C---:B------:R-:W-:Y:S02]  /*0b60*/  LEA R29, R4.reuse, R29, 0x6 ;  /* 0x0000001d041d7211 */ /* 0x040fe400078e30ff */
[C---:B------:R-:W-:Y:S02]  /*0b70*/  LEA R27, R4.reuse, R27, 0x6 ;  /* 0x0000001b041b7211 */ /* 0x040fe400078e30ff */
[----:B------:R-:W-:Y:S01]  /*0b80*/  LEA R25, R4, R25, 0x6 ;  /* 0x0000001904197211 */ /* 0x000fe200078e30ff */
        /* <DEDUP_REMOVED lines=8> */
[----:B------:R-:W-:Y:S04]  /*0c10*/  LDS R35, [R20+0x100] ;  /* 0x0001000014237984 */ /* 0x000fe80000000800 */
[----:B------:R-:W4:Y:S04]  /*0c20*/  LDS.128 R12, [R5+0x10] ;  /* 0x00001000050c7984 */ /* 0x000f280000000c00 */
[----:B------:R-:W5:Y:S04]  /*0c30*/  LDS R30, [R20+0x140] ;  /* 0x00014000141e7984 */ /* 0x000f680000000800 */
[----:B------:R-:W5:Y:S01]  /*0c40*/  LDS R37, [R20+0x180] ;  /* 0x0001800014257984 */ /* 0x000f620000000800 */
[----:B0-----:R-:W-:-:S03]  /*0c50*/  FFMA R17, R8, R33, R17 ;  /* 0x0000002108117223 */ /* 0x001fc60000000011 */
[----:B------:R-:W0:Y:S01]  /*0c60*/  LDS R8, [R20+0x1c0] ;  /* 0x0001c00014087984 */ /* 0x000e220000000800 */
[----:B-1----:R-:W-:-:S03]  /*0c70*/  FFMA R9, R34, R9, R17 ;  /* 0x0000000922097223 */ /* 0x002fc60000000011 */
[----:B------:R-:W-:Y:S04]  /*0c80*/  LDS R33, [R20+0x200] ;  /* 0x0002000014217984 */ /* 0x000fe80000000800 */
[----:B------:R-:W1:Y:S01]  /*0c90*/  LDS.128 R16, [R5+0x20] ;  /* 0x0000200005107984 */ /* 0x000e620000000c00 */
[----:B--2---:R-:W-:-:S04]  /*0ca0*/  FFMA R9, R36, R10, R9 ;  /* 0x0000000a24097223 */ /* 0x004fc80000000009 */
[----:B---3--:R-:W-:-:S04]  /*0cb0*/  FFMA R9, R32, R11, R9 ;  /* 0x0000000b20097223 */ /* 0x008fc80000000009 */
[----:B----4-:R-:W-:Y:S02]  /*0cc0*/  FFMA R9, R12, R35, R9 ;  /* 0x000000230c097223 */ /* 0x010fe40000000009 */
[----:B------:R-:W2:Y:S02]  /*0cd0*/  LDS R12, [R20+0x240] ;  /* 0x00024000140c7984 */ /* 0x000ea40000000800 */
[----:B-----5:R-:W-:Y:S02]  /*0ce0*/  FFMA R30, R30, R13, R9 ;  /* 0x0000000d1e1e7223 */ /* 0x020fe40000000009 */
[----:B------:R-:W3:Y:S02]  /*0cf0*/  LDS R13, [R20+0x280] ;  /* 0x00028000140d7984 */ /* 0x000ee40000000800 */
[----:B------:R-:W-:Y:S02]  /*0d00*/  FFMA R37, R37, R14, R30 ;  /* 0x0000000e25257223 */ /* 0x000fe4000000001e */
[----:B------:R-:W4:Y:S04]  /*0d10*/  LDS R14, [R20+0x2c0] ;  /* 0x0002c000140e7984 */ /* 0x000f280000000800 */
[----:B------:R-:W-:Y:S01]  /*0d20*/  LDS R30, [R20+0x340] ;  /* 0x00034000141e7984 */ /* 0x000fe20000000800 */
[----:B0-----:R-:W-:-:S03]  /*0d30*/  FFMA R37, R8, R15, R37 ;  /* 0x0000000f08257223 */ /* 0x001fc60000000025 */
[----:B------:R-:W-:Y:S04]  /*0d40*/  LDS R15, [R20+0x300] ;  /* 0x00030000140f7984 */ /* 0x000fe80000000800 */
[----:B------:R-:W0:Y:S01]  /*0d50*/  LDS.128 R8, [R5+0x30] ;  /* 0x0000300005087984 */ /* 0x000e220000000c00 */
[----:B-1----:R-:W-:-:S03]  /*0d60*/  FFMA R37, R16, R33, R37 ;  /* 0x0000002110257223 */ /* 0x002fc60000000025 */
[----:B------:R-:W1:Y:S04]  /*0d70*/  LDS R33, [R20+0x380] ;  /* 0x0003800014217984 */ /* 0x000e680000000800 */
[----:B------:R-:W5:Y:S01]  /*0d80*/  LDS R16, [R20+0x3c0] ;  /* 0x0003c00014107984 */ /* 0x000f620000000800 */
[----:B--2---:R-:W-:-:S04]  /*0d90*/  FFMA R12, R12, R17, R37 ;  /* 0x000000110c0c7223 */ /* 0x004fc80000000025 */
[----:B---3--:R-:W-:-:S04]  /*0da0*/  FFMA R13, R13, R18, R12 ;  /* 0x000000120d0d7223 */ /* 0x008fc8000000000c */
[----:B----4-:R-:W-:-:S04]  /*0db0*/  FFMA R13, R14, R19, R13 ;  /* 0x000000130e0d7223 */ /* 0x010fc8000000000d */
[----:B0-----:R-:W-:-:S04]  /*0dc0*/  FFMA R13, R8, R15, R13 ;  /* 0x0000000f080d7223 */ /* 0x001fc8000000000d */
[----:B------:R-:W-:-:S04]  /*0dd0*/  FFMA R30, R30, R9, R13 ;  /* 0x000000091e1e7223 */ /* 0x000fc8000000000d */
[----:B-1----:R-:W-:-:S04]  /*0de0*/  FFMA R33, R33, R10, R30 ;  /* 0x0000000a21217223 */ /* 0x002fc8000000001e */
[----:B-----5:R-:W-:Y:S01]  /*0df0*/  FFMA R33, R16, R11, R33 ;  /* 0x0000000b10217223 */ /* 0x020fe20000000021 */
[----:B------:R-:W-:Y:S06]  /*0e00*/  BAR.SYNC.DEFER_BLOCKING 0x0 ;  /* 0x0000000000007b1d */ /* 0x000fec0000010000 */
[----:B------:R-:W-:Y:S05]  /*0e10*/  @P0 BRA `(.L_x_2) ;  /* 0xfffffff400240947 */ /* 0x000fea000383ffff */
.L_x_1:
[----:B------:R-:W-:-:S13]  /*0e20*/  LOP3.LUT P0, R6, R28, 0x3, RZ, 0xc0, !PT ;  /* 0x000000031c067812 */ /* 0x000fda000780c0ff */
[----:B------:R-:W-:Y:S05]  /*0e30*/  @!P0 BRA `(.L_x_0) ;  /* 0x00000008007c8947 */ /* 0x000fea0003800000 */
[----:B------:R-:W-:Y:S02]  /*0e40*/  ISETP.NE.AND P0, PT, R6, 0x1, PT ;  /* 0x000000010600780c */ /* 0x000fe40003f05270 */
[----:B------:R-:W-:-:S04]  /*0e50*/  LOP3.LUT R28, R28, 0x1, RZ, 0xc0, !PT ;  /* 0x000000011c1c7812 */ /* 0x000fc800078ec0ff */
[----:B------:R-:W-:-:S07]  /*0e60*/  ISETP.NE.U32.AND P1, PT, R28, 0x1, PT ;  /* 0x000000011c00780c */ /* 0x000fce0003f25070 */
[----:B------:R-:W-:Y:S06]  /*0e70*/  @!P0 BRA `(.L_x_3) ;  /* 0x0000000400908947 */ /* 0x000fec0003800000 */
[----:B------:R-:W0:Y:S01]  /*0e80*/  LDC.64 R24, c[0x0][0x380] ;  /* 0x0000e000ff187b82 */ /* 0x000e220000000a00 */
[C---:B------:R-:W-:Y:S02]  /*0e90*/  LEA R18, R0.reuse, R3, 0x4 ;  /* 0x0000000300127211 */ /* 0x040fe400078e20ff */
[----:B------:R-:W-:-:S03]  /*0ea0*/  LEA R9, R0, R7, 0x4 ;  /* 0x0000000700097211 */ /* 0x000fc600078e20ff */
[----:B------:R-:W-:Y:S02]  /*0eb0*/  IMAD R13, R18, R4, R21 ;  /* 0x00000004120d7224 */ /* 0x000fe400078e0215 */
[----:B------:R-:W1:Y:S01]  /*0ec0*/  LDC.64 R16, c[0x0][0x388] ;  /* 0x0000e200ff107b82 */ /* 0x000e620000000a00 */
[----:B0-----:R-:W-:-:S05]  /*0ed0*/  IMAD.WIDE R24, R9, 0x4, R24 ;  /* 0x0000000409187825 */ /* 0x001fca00078e0218 */
[----:B------:R-:W2:Y:S01]  /*0ee0*/  LDG.E R19, desc[UR8][R24.64] ;  /* 0x0000000818137981 */ /* 0x000ea2000c1e1900 */
[----:B-1----:R-:W-:-:S05]  /*0ef0*/  IMAD.WIDE R12, R13, 0x4, R16 ;  /* 0x000000040d0c7825 */ /* 0x002fca00078e0210 */
[----:B------:R-:W3:Y:S01]  /*0f00*/  LDG.E R27, desc[UR8][R12.64] ;  /* 0x000000080c1b7981 */ /* 0x000ee2000c1e1900 */
[----:B------:R-:W-:-:S04]  /*0f10*/  UIADD3 UR5, UPT, UPT, UR4, 0x400, URZ ;  /* 0x0000040004057890 */ /* 0x000fc8000fffe0ff */
[----:B------:R-:W-:Y:S01]  /*0f20*/  ULEA UR5, UR6, UR5, 0x18 ;  /* 0x0000000506057291 */ /* 0x000fe2000f8ec0ff */
[----:B------:R-:W-:-:S05]  /*0f30*/  LEA R28, R2, R5, 0x2 ;  /* 0x00000005021c7211 */ /* 0x000fca00078e10ff */
[----:B------:R-:W-:-:S04]  /*0f40*/  LEA R6, R2, UR5, 0x2 ;  /* 0x0000000502067c11 */ /* 0x000fc8000f8e10ff */
[----:B------:R-:W-:Y:S02]  /*0f50*/  LEA R30, R3, R6, 0x6 ;  /* 0x00000006031e7211 */ /* 0x000fe400078e30ff */
[----:B------:R-:W-:Y:S01]  /*0f60*/  IADD3 R18, PT, PT, R18, 0x10, RZ ;  /* 0x0000001012127810 */ /* 0x000fe20007ffe0ff */
        /* <DEDUP_REMOVED lines=11> */
[----:B------:R-:W5:Y:S04]  /*1020*/  LDS R19, [R6+0x180] ;  /* 0x0001800006137984 */ /* 0x000f680000000800 */
[----:B------:R-:W5:Y:S04]  /*1030*/  LDS R20, [R6+0x1c0] ;  /* 0x0001c00006147984 */ /* 0x000f680000000800 */
[----:B------:R-:W-:Y:S01]  /*1040*/  LDS R35, [R6+0x280] ;  /* 0x0002800006237984 */ /* 0x000fe20000000800 */
[----:B0-----:R-:W-:-:S03]  /*1050*/  FFMA R8, R8, R26, R33 ;  /* 0x0000001a08087223 */ /* 0x001fc60000000021 */
[----:B------:R-:W-:Y:S01]  /*1060*/  LDS R33, [R6+0x380] ;  /* 0x0003800006217984 */ /* 0x000fe20000000800 */
[----:B-1----:R-:W-:-:S03]  /*1070*/  FFMA R9, R29, R9, R8 ;  /* 0x000000091d097223 */ /* 0x002fc60000000008 */
[----:B------:R-:W-:Y:S01]  /*1080*/  LDS R29, [R6+0x200] ;  /* 0x00020000061d7984 */ /* 0x000fe20000000800 */
[----:B--2---:R-:W-:-:S03]  /*1090*/  FFMA R10, R32, R10, R9 ;  /* 0x0000000a200a7223 */ /* 0x004fc60000000009 */
[----:B------:R-:W-:Y:S01]  /*10a0*/  LDS R32, [R6+0x2c0] ;  /* 0x0002c00006207984 */ /* 0x000fe20000000800 */
[----:B---3--:R-:W-:-:S03]  /*10b0*/  FFMA R11, R31, R11, R10 ;  /* 0x0000000b1f0b7223 */ /* 0x008fc6000000000a */
[----:B------:R-:W-:Y:S04]  /*10c0*/  LDS R31, [R6+0x300] ;  /* 0x00030000061f7984 */ /* 0x000fe80000000800 */
[----:B------:R-:W-:Y:S01]  /*10d0*/  LDS R26, [R6+0x3c0] ;  /* 0x0003c000061a7984 */ /* 0x000fe20000000800 */
[----:B----4-:R-:W-:-:S03]  /*10e0*/  FFMA R11, R12, R34, R11 ;  /* 0x000000220c0b7223 */ /* 0x010fc6000000000b */
[----:B------:R-:W-:Y:S01]  /*10f0*/  LDS R34, [R6+0x240] ;  /* 0x0002400006227984 */ /* 0x000fe20000000800 */
[----:B-----5:R-:W-:Y:S01]  /*1100*/  FFMA R22, R22, R13, R11 ;  /* 0x0000000d16167223 */ /* 0x020fe2000000000b */
[----:B------:R-:W-:Y:S02]  /*1110*/  IMAD R13, R18, R4, R21 ;  /* 0x00000004120d7224 */ /* 0x000fe400078e0215 */
[----:B------:R-:W0:Y:S01]  /*1120*/  LDS.128 R8, [R5+0x20] ;  /* 0x0000200005087984 */ /* 0x000e220000000c00 */
[----:B------:R-:W-:Y:S01]  /*1130*/  FFMA R19, R19, R14, R22 ;  /* 0x0000000e13137223 */ /* 0x000fe20000000016 */
[----:B------:R-:W-:Y:S02]  /*1140*/  IMAD.WIDE R12, R13, 0x4, R16 ;  /* 0x000000040d0c7825 */ /* 0x000fe400078e0210 */
[----:B------:R-:W-:Y:S02]  /*1150*/  LDS R22, [R6+0x340] ;  /* 0x0003400006167984 */ /* 0x000fe40000000800 */
[----:B------:R-:W-:-:S02]  /*1160*/  FFMA R37, R20, R15, R19 ;  /* 0x0000000f14257223 */ /* 0x000fc40000000013 */
[----:B------:R-:W1:Y:S01]  /*1170*/  LDS.128 R16, [R5+0x30] ;  /* 0x0000300005107984 */ /* 0x000e620000000c00 */
[----:B------:R-:W-:Y:S06]  /*1180*/  BAR.SYNC.DEFER_BLOCKING 0x0 ;  /* 0x0000000000007b1d */ /* 0x000fec0000010000 */
[----:B------:R-:W2:Y:S04]  /*1190*/  LDG.E R25, desc[UR8][R24.64+0x40] ;  /* 0x0000400818197981 */ /* 0x000ea8000c1e1900 */
[----:B------:R-:W3:Y:S01]  /*11a0*/  LDG.E R36, desc[UR8][R12.64] ;  /* 0x000000080c247981 */ /* 0x000ee2000c1e1900 */
[----:B0-----:R-:W-:-:S04]  /*11b0*/  FFMA R37, R8, R29, R37 ;  /* 0x0000001d08257223 */ /* 0x001fc80000000025 */
[----:B------:R-:W-:-:S04]  /*11c0*/  FFMA R34, R34, R9, R37 ;  /* 0x0000000922227223 */ /* 0x000fc80000000025 */
[----:B------:R-:W-:-:S04]  /*11d0*/  FFMA R35, R35, R10, R34 ;  /* 0x0000000a23237223 */ /* 0x000fc80000000022 */
[----:B------:R-:W-:-:S04]  /*11e0*/  FFMA R35, R32, R11, R35 ;  /* 0x0000000b20237223 */ /* 0x000fc80000000023 */
[----:B-1----:R-:W-:-:S04]  /*11f0*/  FFMA R31, R16, R31, R35 ;  /* 0x0000001f101f7223 */ /* 0x002fc80000000023 */
[----:B------:R-:W-:-:S04]  /*1200*/  FFMA R22, R22, R17, R31 ;  /* 0x0000001116167223 */ /* 0x000fc8000000001f */
[----:B------:R-:W-:-:S04]  /*1210*/  FFMA R33, R33, R18, R22 ;  /* 0x0000001221217223 */ /* 0x000fc80000000016 */
[----:B------:R-:W-:Y:S01]  /*1220*/  FFMA R35, R26, R19, R33 ;  /* 0x000000131a237223 */ /* 0x000fe20000000021 */
        /* <DEDUP_REMOVED lines=14> */
[----:B------:R-:W-:Y:S04]  /*1310*/  LDS R33, [R6+0x200] ;  /* 0x0002000006217984 */ /* 0x000fe80000000800 */
[----:B------:R-:W5:Y:S01]  /*1320*/  LDS.128 R16, [R5+0x20] ;  /* 0x0000200005107984 */ /* 0x000f620000000c00 */
[----:B0-----:R-:W-:-:S03]  /*1330*/  FFMA R27, R12, R27, R35 ;  /* 0x0000001b0c1b7223 */ /* 0x001fc60000000023 */
[----:B------:R-:W0:Y:S01]  /*1340*/  LDS R26, [R6+0x240] ;  /* 0x00024000061a7984 */ /* 0x000e220000000800 */
[----:B-1----:R-:W-:-:S03]  /*1350*/  FFMA R20, R20, R13, R27 ;  /* 0x0000000d14147223 */ /* 0x002fc6000000001b */
[----:B------:R-:W1:Y:S01]  /*1360*/  LDS R27, [R6+0x280] ;  /* 0x00028000061b7984 */ /* 0x000e620000000800 */
[----:B--2---:R-:W-:-:S03]  /*1370*/  FFMA R29, R29, R14, R20 ;  /* 0x0000000e1d1d7223 */ /* 0x004fc60000000014 */
[----:B------:R-:W2:Y:S01]  /*1380*/  LDS R20, [R6+0x2c0] ;  /* 0x0002c00006147984 */ /* 0x000ea20000000800 */
[----:B---3--:R-:W-:-:S03]  /*1390*/  FFMA R35, R24, R15, R29 ;  /* 0x0000000f18237223 */ /* 0x008fc6000000001d */
[----:B------:R-:W-:Y:S04]  /*13a0*/  LDS R29, [R6+0x300] ;  /* 0x00030000061d7984 */ /* 0x000fe80000000800 */
[----:B------:R-:W3:Y:S01]  /*13b0*/  LDS.128 R12, [R5+0x30] ;  /* 0x00003000050c7984 */ /* 0x000ee20000000c00 */
[----:B----4-:R-:W-:-:S03]  /*13c0*/  FFMA R35, R8, R25, R35 ;  /* 0x0000001908237223 */ /* 0x010fc60000000023 */
[----:B------:R-:W4:Y:S04]  /*13d0*/  LDS R24, [R6+0x340] ;  /* 0x0003400006187984 */ /* 0x000f280000000800 */
[----:B------:R-:W4:Y:S01]  /*13e0*/  LDS R25, [R6+0x380] ;  /* 0x0003800006197984 */ /* 0x000f220000000800 */
[----:B-----5:R-:W-:-:S03]  /*13f0*/  FFMA R28, R28, R9, R35 ;  /* 0x000000091c1c7223 */ /* 0x020fc60000000023 */
[----:B------:R-:W5:Y:S01]  /*1400*/  LDS R8, [R6+0x3c0] ;  /* 0x0003c00006087984 */ /* 0x000f620000000800 */
[----:B------:R-:W-:-:S04]  /*1410*/  FFMA R31, R31, R10, R28 ;  /* 0x0000000a1f1f7223 */ /* 0x000fc8000000001c */
[----:B------:R-:W-:-:S04]  /*1420*/  FFMA R11, R22, R11, R31 ;  /* 0x0000000b160b7223 */ /* 0x000fc8000000001f */
[----:B------:R-:W-:-:S04]  /*1430*/  FFMA R11, R16, R33, R11 ;  /* 0x00000021100b7223 */ /* 0x000fc8000000000b */
[----:B0-----:R-:W-:-:S04]  /*1440*/  FFMA R26, R26, R17, R11 ;  /* 0x000000111a1a7223 */ /* 0x001fc8000000000b */
[----:B-1----:R-:W-:-:S04]  /*1450*/  FFMA R27, R27, R18, R26 ;  /* 0x000000121b1b7223 */ /* 0x002fc8000000001a */
[----:B--2---:R-:W-:-:S04]  /*1460*/  FFMA R19, R20, R19, R27 ;  /* 0x0000001314137223 */ /* 0x004fc8000000001b */
[----:B---3--:R-:W-:-:S04]  /*1470*/  FFMA R19, R12, R29, R19 ;  /* 0x0000001d0c137223 */ /* 0x008fc80000000013 */
[----:B----4-:R-:W-:-:S04]  /*1480*/  FFMA R24, R24, R13, R19 ;  /* 0x0000000d18187223 */ /* 0x010fc80000000013 */
[----:B------:R-:W-:-:S04]  /*1490*/  FFMA R25, R25, R14, R24 ;  /* 0x0000000e19197223 */ /* 0x000fc80000000018 */
[----:B-----5:R-:W-:Y:S01]  /*14a0*/  FFMA R33, R8, R15, R25 ;  /* 0x0000000f08217223 */ /* 0x020fe20000000019 */
[----:B------:R-:W-:Y:S06]  /*14b0*/  BAR.SYNC.DEFER_BLOCKING 0x0 ;  /* 0x0000000000007b1d */ /* 0x000fec0000010000 */
.L_x_3:
[----:B------:R-:W-:Y:S05]  /*14c0*/  @P1 BRA `(.L_x_0) ;  /* 0x0000000000d81947 */ /* 0x000fea0003800000 */
[----:B------:R-:W0:Y:S01]  /*14d0*/  LDC.64 R8, c[0x0][0x380] ;  /* 0x0000e000ff087b82 */ /* 0x000e220000000a00 */
[C---:B------:R-:W-:Y:S02]  /*14e0*/  LEA R6, R0.reuse, R3, 0x4 ;  /* 0x0000000300067211 */ /* 0x040fe400078e20ff */
[----:B------:R-:W-:-:S03]  /*14f0*/  LEA R7, R0, R7, 0x4 ;  /* 0x0000000700077211 */ /* 0x000fc600078e20ff */
[----:B------:R-:W-:Y:S02]  /*1500*/  IMAD R11, R6, R4, R21 ;  /* 0x00000004060b7224 */ /* 0x000fe400078e0215 */
[----:B------:R-:W1:Y:S01]  /*1510*/  LDC.64 R12, c[0x0][0x388] ;  /* 0x0000e200ff0c7b82 */ /* 0x000e620000000a00 */
[----:B0-----:R-:W-:-:S06]  /*1520*/  IMAD.WIDE R6, R7, 0x4, R8 ;  /* 0x0000000407067825 */ /* 0x001fcc00078e0208 */
[----:B------:R-:W2:Y:S01]  /*1530*/  LDG.E R7, desc[UR8][R6.64] ;  /* 0x0000000806077981 */ /* 0x000ea2000c1e1900 */
[----:B-1----:R-:W-:-:S05]  /*1540*/  IMAD.WIDE R12, R11, 0x4, R12 ;  /* 0x000000040b0c7825 */ /* 0x002fca00078e020c */
[----:B------:R-:W3:Y:S01]  /*1550*/  LDG.E R4, desc[UR8][R12.64] ;  /* 0x000000080c047981 */ /* 0x000ee2000c1e1900 */
[----:B------:R-:W-:-:S04]  /*1560*/  UIADD3 UR4, UPT, UPT, UR4, 0x400, URZ ;  /* 0x0000040004047890 */ /* 0x000fc8000fffe0ff */
[----:B------:R-:W-:-:S06]  /*1570*/  ULEA UR4, UR6, UR4, 0x18 ;  /* 0x0000000406047291 */ /* 0x000fcc000f8ec0ff */
[C---:B------:R-:W-:Y:S02]  /*1580*/  LEA R0, R2.reuse, UR4, 0x2 ;  /* 0x0000000402007c11 */ /* 0x040fe4000f8e10ff */
[----:B------:R-:W-:Y:S02]  /*1590*/  LEA R2, R2, R5, 0x2 ;  /* 0x0000000502027211 */ /* 0x000fe400078e10ff */
[----:B------:R-:W-:-:S03]  /*15a0*/  LEA R3, R3, R0, 0x6 ;  /* 0x0000000003037211 */ /* 0x000fc600078e30ff */
        /* <DEDUP_REMOVED lines=25> */
[----:B------:R-:W4:Y:S01]  /*1740*/  LDS R33, [R0+0x340] ;  /* 0x0003400000217984 */ /* 0x000f220000000800 */
[----:B-----5:R-:W-:-:S03]  /*1750*/  FFMA R6, R6, R13, R11 ;  /* 0x0000000d06067223 */ /* 0x020fc6000000000b */
[----:B------:R-:W5:Y:S04]  /*1760*/  LDS R10, [R0+0x380] ;  /* 0x00038000000a7984 */ /* 0x000f680000000800 */
        /* <DEDUP_REMOVED lines=9> */
[----:B-----5:R-:W-:-:S04]  /*1800*/  FFMA R10, R10, R26, R25 ;  /* 0x0000001a0a0a7223 */ /* 0x020fc80000000019 */
[----:B------:R-:W-:Y:S01]  /*1810*/  FFMA R33, R11, R27, R10 ;  /* 0x0000001b0b217223 */ /* 0x000fe2000000000a */
[----:B------:R-:W-:Y:S06]  /*1820*/  BAR.SYNC.DEFER_BLOCKING 0x0 ;  /* 0x0000000000007b1d */ /* 0x000fec0000010000 */
.L_x_0:
[----:B------:R-:W0:Y:S01]  /*1830*/  LDC.64 R2, c[0x0][0x390] ;  /* 0x0000e400ff027b82 */ /* 0x000e220000000a00 */
[----:B------:R-:W1:Y:S02]  /*1840*/  LDCU UR4, c[0x0][0x3a0] ;  /* 0x00007400ff0477ac */ /* 0x000e640008000800 */
[----:B-1----:R-:W-:-:S04]  /*1850*/  IMAD R21, R23, UR4, R21 ;  /* 0x0000000417157c24 */ /* 0x002fc8000f8e0215 */
[----:B0-----:R-:W-:-:S05]  /*1860*/  IMAD.WIDE R2, R21, 0x4, R2 ;  /* 0x0000000415027825 */ /* 0x001fca00078e0202 */
[----:B------:R-:W-:Y:S01]  /*1870*/  STG.E desc[UR8][R2.64], R33 ;  /* 0x0000002102007986 */ /* 0x000fe2000c101908 */
[----:B------:R-:W-:Y:S05]  /*1880*/  EXIT ;  /* 0x000000000000794d */ /* 0x000fea0003800000 */
.L_x_4:
[----:B------:R-:W-:-:S00]  /*1890*/  BRA `(.L_x_4) ;  /* 0xfffffffc00fc7947 */ /* 0x000fc0000383ffff */
[----:B------:R-:W-:-:S00]  /*18a0*/  NOP ;  /* 0x0000000000007918 */ /* 0x000fc00000000000 */
        /* <DEDUP_REMOVED lines=13> */
.L_x_5:


//--------------------- .nv.shared._Z6matMulPKfS0_Pfiii --------------------------
	.section	.nv.shared._Z6matMulPKfS0_Pfiii,"aw",@nobits
	.sectionflags	@""
	.align	4
.nv.shared._Z6matMulPKfS0_Pfiii:
	.zero		3072


//--------------------- .nv.shared.reserved.0     --------------------------
	.section	.nv.shared.reserved.0,"aw",@nobits
	.weak		__nv_reservedSMEM_offset_0_alias
	.size		__nv_reservedSMEM_offset_0_alias, 0, 64
	.other		__nv_reservedSMEM_offset_0_alias,@"STO_CUDA_RESERVED_SHARED STV_DEFAULT"
__nv_reservedSMEM_offset_0_alias:
	.zero		0
	.zero		64


//--------------------- .nv.constant0._Z6matMulPKfS0_Pfiii --------------------------
	.section	.nv.constant0._Z6matMulPKfS0_Pfiii,"a",@progbits
	.sectionflags	@""
	.align	4
.nv.constant0._Z6matMulPKfS0_Pfiii:
	.zero		932


//--------------------- SYMBOLS --------------------------

	.type		.nv.reservedSmem.offset0,@object
	.size		.nv.reservedSmem.offset0,0x4
	.type		.nv.reservedSmem.cap,@object
	.size		.nv.reservedSmem.cap,0x4
